//
// Generated by NVIDIA NVVM Compiler
//
// Compiler Build ID: CL-36424714
// Cuda compilation tools, release 13.0, V13.0.88
// Based on NVVM 20.0.0
//

.version 9.0
.target sm_100
.address_size 64

	// .globl	_Z5helloi
.extern .func  (.param .b32 func_retval0) vprintf
(
	.param .b64 vprintf_param_0,
	.param .b64 vprintf_param_1
)
;
.global .align 1 .b8 $str[41] = {72, 101, 108, 108, 111, 32, 102, 114, 111, 109, 32, 98, 108, 111, 99, 107, 58, 32, 37, 117, 44, 32, 117, 110, 105, 113, 117, 101, 32, 116, 104, 114, 101, 97, 100, 58, 32, 37, 117, 10};

.visible .entry _Z5helloi(
	.param .u32 _Z5helloi_param_0
)
{
	.local .align 8 .b8 	__local_depot0[8];
	.reg .b64 	%SP;
	.reg .b64 	%SPL;
	.reg .pred 	%p<2>;
	.reg .b32 	%r<6>;
	.reg .b64 	%rd<5>;

	mov.u64 	%SPL, __local_depot0;
	cvta.local.u64 	%SP, %SPL;
	ld.param.u32 	%r1, [_Z5helloi_param_0];
	mov.u32 	%r2, %tid.x;
	setp.ne.s32 	%p1, %r2, %r1;
	@%p1 bra 	$L__BB0_2;
	add.u64 	%rd1, %SP, 0;
	add.u64 	%rd2, %SPL, 0;
	mov.u32 	%r3, %ctaid.x;
	st.local.v2.u32 	[%rd2], {%r3, %r1};
	mov.u64 	%rd3, $str;
	cvta.global.u64 	%rd4, %rd3;
	{ // callseq 0, 0
	.param .b64 param0;
	st.param.b64 	[param0], %rd4;
	.param .b64 param1;
	st.param.b64 	[param1], %rd1;
	.param .b32 retval0;
	call.uni (retval0), 
	vprintf, 
	(
	param0, 
	param1
	);
	ld.param.b32 	%r4, [retval0];
	} // callseq 0
$L__BB0_2:
	ret;

}


// ===== COMPILED SASS (sm_100) =====

	.target	sm_100

	.elftype	@"ET_EXEC"


//--------------------- .note.nv.tkinfo           --------------------------
	.section	.note.nv.tkinfo,"",@"SHT_NOTE"
	.sectionflags	@"SHF_NOTE_NV_TKINFO"
	.tkinfo
        /*0018*/ 	.word	0x00000002
        /*0030*/ 	.string	""
        /*0030*/ 	.string	"ptxas"
        /*0030*/ 	.string	"Cuda compilation tools, release 13.0, V13.0.88"
        /*0030*/ 	.string	"Build cuda_13.0.r13.0/compiler.36424714_0"
        /*0030*/ 	.string	"-arch sm_100 -m 64 "



//--------------------- .note.nv.cuinfo           --------------------------
	.section	.note.nv.cuinfo,"",@"SHT_NOTE"
	.sectionflags	@"SHF_NOTE_NV_CUINFO"
        /*0018*/ 	.short	0x0002
        /*001a*/ 	.short	0x0064
        /*001c*/ 	.short	0x0082
	.zero		2


//--------------------- .nv.info                  --------------------------
	.section	.nv.info,"",@"SHT_CUDA_INFO"
	.align	4


	//----- nvinfo : EIATTR_REGCOUNT
	.align		4
        /*0000*/ 	.byte	0x04, 0x2f
        /*0002*/ 	.short	(.L_2 - .L_1)
	.align		4
.L_1:
        /*0004*/ 	.word	index@(_Z5helloi)
        /*0008*/ 	.word	0x00000018


	//----- nvinfo : EIATTR_FRAME_SIZE
	.align		4
.L_2:
        /*000c*/ 	.byte	0x04, 0x11
        /*000e*/ 	.short	(.L_4 - .L_3)
	.align		4
.L_3:
        /*0010*/ 	.word	index@(_Z5helloi)
        /*0014*/ 	.word	0x00000008


	//----- nvinfo : EIATTR_MIN_STACK_SIZE
	.align		4
.L_4:
        /*0018*/ 	.byte	0x04, 0x12
        /*001a*/ 	.short	(.L_6 - .L_5)
	.align		4
.L_5:
        /*001c*/ 	.word	index@(_Z5helloi)
        /*0020*/ 	.word	0x00000008
.L_6:


//--------------------- .nv.compat                --------------------------
	.section	.nv.compat,"",@"SHT_CUDA_COMPAT_INFO"
	.align	4
        /*0000*/ 	.byte	0x02, 0x09, 0x00, 0x00, 0x02, 0x02, 0x01, 0x00, 0x02, 0x05, 0x05, 0x00, 0x03, 0x07, 0x01, 0x01
        /*0010*/ 	.byte	0x02, 0x03, 0x00, 0x00, 0x02, 0x06, 0x01, 0x00, 0x04, 0x0b, 0x08, 0x00, 0x09, 0x00, 0x00, 0x00
        /*0020*/ 	.byte	0x00, 0x00, 0x00, 0x00


//--------------------- .nv.info._Z5helloi        --------------------------
	.section	.nv.info._Z5helloi,"",@"SHT_CUDA_INFO"
	.sectionflags	@""
	.align	4


	//----- nvinfo : EIATTR_CUDA_API_VERSION
	.align		4
        /*0000*/ 	.byte	0x04, 0x37
        /*0002*/ 	.short	(.L_8 - .L_7)
.L_7:
        /*0004*/ 	.word	0x00000082


	//----- nvinfo : EIATTR_KPARAM_INFO
	.align		4
.L_8:
        /*0008*/ 	.byte	0x04, 0x17
        /*000a*/ 	.short	(.L_10 - .L_9)
.L_9:
        /*000c*/ 	.word	0x00000000
        /*0010*/ 	.short	0x0000
        /*0012*/ 	.short	0x0000
        /*0014*/ 	.byte	0x00, 0xf0, 0x11, 0x00


	//----- nvinfo : EIATTR_SPARSE_MMA_MASK
	.align		4
.L_10:
        /*0018*/ 	.byte	0x03, 0x50
        /*001a*/ 	.short	0x0000


	//----- nvinfo : EIATTR_MAXREG_COUNT
	.align		4
        /*001c*/ 	.byte	0x03, 0x1b
        /*001e*/ 	.short	0x00ff


	//----- nvinfo : EIATTR_EXTERNS
	.align		4
        /*0020*/ 	.byte	0x04, 0x0f
        /*0022*/ 	.short	(.L_12 - .L_11)


	//   ....[0]....
	.align		4
.L_11:
        /*0024*/ 	.word	index@(vprintf)


	//----- nvinfo : EIATTR_MERCURY_ISA_VERSION
	.align		4
.L_12:
        /*0028*/ 	.byte	0x03, 0x5f
        /*002a*/ 	.short	0x0101


	//----- nvinfo : EIATTR_VRC_CTA_INIT_COUNT
	.align		4
        /*002c*/ 	.byte	0x02, 0x4a
	.zero		1
	.zero		1


	//----- nvinfo : EIATTR_SYSCALL_OFFSETS
	.align		4
        /*0030*/ 	.byte	0x04, 0x46
        /*0032*/ 	.short	(.L_14 - .L_13)


	//   ....[0]....
.L_13:
        /*0034*/ 	.word	0x00000120


	//----- nvinfo : EIATTR_EXIT_INSTR_OFFSETS
	.align		4
.L_14:
        /*0038*/ 	.byte	0x04, 0x1c
        /*003a*/ 	.short	(.L_16 - .L_15)


	//   ....[0]....
.L_15:
        /*003c*/ 	.word	0x00000090


	//   ....[1]....
        /*0040*/ 	.word	0x00000130


	//----- nvinfo : EIATTR_CRS_STACK_SIZE
	.align		4
.L_16:
        /*0044*/ 	.byte	0x04, 0x1e
        /*0046*/ 	.short	(.L_18 - .L_17)
.L_17:
        /*0048*/ 	.word	0x00000000


	//----- nvinfo : EIATTR_CBANK_PARAM_SIZE
	.align		4
.L_18:
        /*004c*/ 	.byte	0x03, 0x19
        /*004e*/ 	.short	0x0004


	//----- nvinfo : EIATTR_PARAM_CBANK
	.align		4
        /*0050*/ 	.byte	0x04, 0x0a
        /*0052*/ 	.short	(.L_20 - .L_19)
	.align		4
.L_19:
        /*0054*/ 	.word	index@(.nv.constant0._Z5helloi)
        /*0058*/ 	.short	0x0380
        /*005a*/ 	.short	0x0004


	//----- nvinfo : EIATTR_SW_WAR
	.align		4
.L_20:
        /*005c*/ 	.byte	0x04, 0x36
        /*005e*/ 	.short	(.L_22 - .L_21)
.L_21:
        /*0060*/ 	.word	0x00000008
.L_22:


//--------------------- .nv.callgraph             --------------------------
	.section	.nv.callgraph,"",@"SHT_CUDA_CALLGRAPH"
	.align	4
	.sectionentsize	8
	.align		4
        /*0000*/ 	.word	0x00000000
	.align		4
        /*0004*/ 	.word	0xffffffff
	.align		4
        /*0008*/ 	.word	index@(_Z5helloi)
	.align		4
        /*000c*/ 	.word	index@(vprintf)
	.align		4
        /*0010*/ 	.word	0x00000000
	.align		4
        /*0014*/ 	.word	0xfffffffe
	.align		4
        /*0018*/ 	.word	0x00000000
	.align		4
        /*001c*/ 	.word	0xfffffffd
	.align		4
        /*0020*/ 	.word	0x00000000
	.align		4
        /*0024*/ 	.word	0xfffffffc


//--------------------- .nv.constant4             --------------------------
	.section	.nv.constant4,"a",@progbits
	.align	8
	.align		8
.nv.constant4:
        /*0000*/ 	.dword	vprintf
	.align		8
        /*0008*/ 	.dword	$str


//--------------------- .text._Z5helloi           --------------------------
	.section	.text._Z5helloi,"ax",@progbits
	.align	128
        .global         _Z5helloi
        .type           _Z5helloi,@function
        .size           _Z5helloi,(.L_x_2 - _Z5helloi)
        .other          _Z5helloi,@"STO_CUDA_ENTRY STV_DEFAULT"
_Z5helloi:
.text._Z5helloi:
[----:B------:R-:W0:Y:S01]  /*0000*/  LDC R1, c[0x0][0x37c] ;  /* 0x0000df00ff017b82 */ /* 0x000e220000000800 */
[----:B------:R-:W1:Y:S07]  /*0010*/  S2R R0, SR_TID.X ;  /* 0x0000000000007919 */ /* 0x000e6e0000002100 */
[----:B------:R-:W1:Y:S01]  /*0020*/  LDC R9, c[0x0][0x380] ;  /* 0x0000e000ff097b82 */ /* 0x000e620000000800 */
[----:B------:R-:W2:Y:S01]  /*0030*/  LDCU UR4, c[0x0][0x2f8] ;  /* 0x00005f00ff0477ac */ /* 0x000ea20008000800 */
[----:B0-----:R-:W-:Y:S01]  /*0040*/  VIADD R1, R1, 0xfffffff8 ;  /* 0xfffffff801017836 */ /* 0x001fe20000000000 */
[----:B------:R-:W0:Y:S04]  /*0050*/  LDCU UR5, c[0x0][0x2fc] ;  /* 0x00005f80ff0577ac */ /* 0x000e280008000800 */
[----:B--2---:R-:W-:-:S05]  /*0060*/  IADD3 R6, P1, PT, R1, UR4, RZ ;  /* 0x0000000401067c10 */ /* 0x004fca000ff3e0ff */
[----:B0-----:R-:W-:Y:S01]  /*0070*/  IMAD.X R7, RZ, RZ, UR5, P1 ;  /* 0x00000005ff077e24 */ /* 0x001fe200088e06ff */
[----:B-1----:R-:W-:-:S13]  /*0080*/  ISETP.NE.AND P0, PT, R0, R9, PT ;  /* 0x000000090000720c */ /* 0x002fda0003f05270 */
[----:B------:R-:W-:Y:S05]  /*0090*/  @P0 EXIT ;  /* 0x000000000000094d */ /* 0x000fea0003800000 */
[----:B------:R-:W0:Y:S01]  /*00a0*/  S2R R8, SR_CTAID.X ;  /* 0x0000000000087919 */ /* 0x000e220000002500 */
[----:B------:R-:W-:Y:S01]  /*00b0*/  MOV R0, 0x0 ;  /* 0x0000000000007802 */ /* 0x000fe20000000f00 */
[----:B------:R-:W1:Y:S03]  /*00c0*/  LDCU.64 UR4, c[0x4][0x8] ;  /* 0x01000100ff0477ac */ /* 0x000e660008000a00 */
[----:B------:R2:W3:Y:S01]  /*00d0*/  LDC.64 R2, c[0x4][R0] ;  /* 0x0100000000027b82 */ /* 0x0004e20000000a00 */
[----:B-1----:R-:W-:Y:S02]  /*00e0*/  IMAD.U32 R4, RZ, RZ, UR4 ;  /* 0x00000004ff047e24 */ /* 0x002fe4000f8e00ff */
[----:B------:R-:W-:Y:S01]  /*00f0*/  IMAD.U32 R5, RZ, RZ, UR5 ;  /* 0x00000005ff057e24 */ /* 0x000fe2000f8e00ff */
[----:B0-----:R2:W-:Y:S06]  /*0100*/  STL.64 [R1], R8 ;  /* 0x0000000801007387 */ /* 0x0015ec0000100a00 */
[----:B------:R-:W-:-:S07]  /*0110*/  LEPC R20, `(.L_x_0) ;  /* 0x000000001014794e */ /* 0x000fce0000000000 */
[----:B--23--:R-:W-:Y:S05]  /*0120*/  CALL.ABS.NOINC R2 ;  /* 0x0000000002007343 */ /* 0x00cfea0003c00000 */
.L_x_0:
[----:B------:R-:W-:Y:S05]  /*0130*/  EXIT ;  /* 0x000000000000794d */ /* 0x000fea0003800000 */
.L_x_1:
[----:B------:R-:W-:-:S00]  /*0140*/  BRA `(.L_x_1) ;  /* 0xfffffffc00fc7947 */ /* 0x000fc0000383ffff */
[----:B------:R-:W-:-:S00]  /*0150*/  NOP ;  /* 0x0000000000007918 */ /* 0x000fc00000000000 */
        /* <DEDUP_REMOVED lines=10> */
.L_x_2:


//--------------------- .nv.global.init           --------------------------
	.section	.nv.global.init,"aw",@progbits
.nv.global.init:
	.type		$str,@object
	.size		$str,(.L_0 - $str)
$str:
        /*0000*/ 	.byte	0x48, 0x65, 0x6c, 0x6c, 0x6f, 0x20, 0x66, 0x72, 0x6f, 0x6d, 0x20, 0x62, 0x6c, 0x6f, 0x63, 0x6b
        /*0010*/ 	.byte	0x3a, 0x20, 0x25, 0x75, 0x2c, 0x20, 0x75, 0x6e, 0x69, 0x71, 0x75, 0x65, 0x20, 0x74, 0x68, 0x72
        /*0020*/ 	.byte	0x65, 0x61, 0x64, 0x3a, 0x20, 0x25, 0x75, 0x0a, 0x00
.L_0:


//--------------------- .nv.shared.reserved.0     --------------------------
	.section	.nv.shared.reserved.0,"aw",@nobits
	.weak		__nv_reservedSMEM_offset_0_alias
	.size		__nv_reservedSMEM_offset_0_alias, 0, 64
	.other		__nv_reservedSMEM_offset_0_alias,@"STO_CUDA_RESERVED_SHARED STV_DEFAULT"
__nv_reservedSMEM_offset_0_alias:
	.zero		0
	.zero		64


//--------------------- .nv.constant0._Z5helloi   --------------------------
	.section	.nv.constant0._Z5helloi,"a",@progbits
	.sectionflags	@""
	.align	4
.nv.constant0._Z5helloi:
	.zero		900


//--------------------- SYMBOLS --------------------------

	.type		.nv.reservedSmem.offset0,@object
	.size		.nv.reservedSmem.offset0,0x4
	.type		vprintf,@function
